.version 5.0
.target sm_60
.entry bench(.param .u64 I){
    .reg .b64   ptr;
    .reg .b32   r32i<1>;
    .reg .b32   r32o<1>;
    ld.param.u64 ptr, [I];
    cvta.to.global.u64  ptr, ptr;
    ldu.global.b32 r32i0, [ptr+0];
    ex2.approx.ftz.f32 r32o0, r32i0;
    st.global.b32 [ptr+0], r32o0;
}


// ===== COMPILED SASS (sm_100) =====

	.target	sm_100

	.elftype	@"ET_EXEC"


//--------------------- .note.nv.tkinfo           --------------------------
	.section	.note.nv.tkinfo,"",@"SHT_NOTE"
	.sectionflags	@"SHF_NOTE_NV_TKINFO"
	.tkinfo
        /*0018*/ 	.word	0x00000002
        /*0030*/ 	.string	""
        /*0030*/ 	.string	"ptxas"
        /*0030*/ 	.string	"Cuda compilation tools, release 13.0, V13.0.88"
        /*0030*/ 	.string	"Build cuda_13.0.r13.0/compiler.36424714_0"
        /*0030*/ 	.string	"-arch sm_100 "



//--------------------- .note.nv.cuinfo           --------------------------
	.section	.note.nv.cuinfo,"",@"SHT_NOTE"
	.sectionflags	@"SHF_NOTE_NV_CUINFO"
        /*0018*/ 	.short	0x0002
        /*001a*/ 	.short	0x003c
        /*001c*/ 	.short	0x0082
	.zero		2


//--------------------- .nv.info                  --------------------------
	.section	.nv.info,"",@"SHT_CUDA_INFO"
	.align	4


	//----- nvinfo : EIATTR_REGCOUNT
	.align		4
        /*0000*/ 	.byte	0x04, 0x2f
        /*0002*/ 	.short	(.L_1 - .L_0)
	.align		4
.L_0:
        /*0004*/ 	.word	index@(bench)
        /*0008*/ 	.word	0x00000008


	//----- nvinfo : EIATTR_FRAME_SIZE
	.align		4
.L_1:
        /*000c*/ 	.byte	0x04, 0x11
        /*000e*/ 	.short	(.L_3 - .L_2)
	.align		4
.L_2:
        /*0010*/ 	.word	index@(bench)
        /*0014*/ 	.word	0x00000000


	//----- nvinfo : EIATTR_MIN_STACK_SIZE
	.align		4
.L_3:
        /*0018*/ 	.byte	0x04, 0x12
        /*001a*/ 	.short	(.L_5 - .L_4)
	.align		4
.L_4:
        /*001c*/ 	.word	index@(bench)
        /*0020*/ 	.word	0x00000000
.L_5:


//--------------------- .nv.compat                --------------------------
	.section	.nv.compat,"",@"SHT_CUDA_COMPAT_INFO"
	.align	4
        /*0000*/ 	.byte	0x02, 0x09, 0x00, 0x00, 0x02, 0x02, 0x01, 0x00, 0x02, 0x05, 0x05, 0x00, 0x03, 0x07, 0x01, 0x01
        /*0010*/ 	.byte	0x02, 0x03, 0x00, 0x00, 0x02, 0x06, 0x01, 0x00, 0x04, 0x0b, 0x08, 0x00, 0x09, 0x00, 0x00, 0x00
        /*0020*/ 	.byte	0x00, 0x00, 0x00, 0x00


//--------------------- .nv.info.bench            --------------------------
	.section	.nv.info.bench,"",@"SHT_CUDA_INFO"
	.sectionflags	@""
	.align	4


	//----- nvinfo : EIATTR_CUDA_API_VERSION
	.align		4
        /*0000*/ 	.byte	0x04, 0x37
        /*0002*/ 	.short	(.L_7 - .L_6)
.L_6:
        /*0004*/ 	.word	0x00000082


	//----- nvinfo : EIATTR_KPARAM_INFO
	.align		4
.L_7:
        /*0008*/ 	.byte	0x04, 0x17
        /*000a*/ 	.short	(.L_9 - .L_8)
.L_8:
        /*000c*/ 	.word	0x00000000
        /*0010*/ 	.short	0x0000
        /*0012*/ 	.short	0x0000
        /*0014*/ 	.byte	0x00, 0xf0, 0x21, 0x00


	//----- nvinfo : EIATTR_SPARSE_MMA_MASK
	.align		4
.L_9:
        /*0018*/ 	.byte	0x03, 0x50
        /*001a*/ 	.short	0x0000


	//----- nvinfo : EIATTR_MAXREG_COUNT
	.align		4
        /*001c*/ 	.byte	0x03, 0x1b
        /*001e*/ 	.short	0x00ff


	//----- nvinfo : EIATTR_MERCURY_ISA_VERSION
	.align		4
        /*0020*/ 	.byte	0x03, 0x5f
        /*0022*/ 	.short	0x0101


	//----- nvinfo : EIATTR_VRC_CTA_INIT_COUNT
	.align		4
        /*0024*/ 	.byte	0x02, 0x4a
	.zero		1
	.zero		1


	//----- nvinfo : EIATTR_EXIT_INSTR_OFFSETS
	.align		4
        /*0028*/ 	.byte	0x04, 0x1c
        /*002a*/ 	.short	(.L_11 - .L_10)


	//   ....[0]....
.L_10:
        /*002c*/ 	.word	0x00000060


	//----- nvinfo : EIATTR_CBANK_PARAM_SIZE
	.align		4
.L_11:
        /*0030*/ 	.byte	0x03, 0x19
        /*0032*/ 	.short	0x0008


	//----- nvinfo : EIATTR_PARAM_CBANK
	.align		4
        /*0034*/ 	.byte	0x04, 0x0a
        /*0036*/ 	.short	(.L_13 - .L_12)
	.align		4
.L_12:
        /*0038*/ 	.word	index@(.nv.constant0.bench)
        /*003c*/ 	.short	0x0380
        /*003e*/ 	.short	0x0008


	//----- nvinfo : EIATTR_SW_WAR
	.align		4
.L_13:
        /*0040*/ 	.byte	0x04, 0x36
        /*0042*/ 	.short	(.L_15 - .L_14)
.L_14:
        /*0044*/ 	.word	0x00000008
.L_15:


//--------------------- .nv.callgraph             --------------------------
	.section	.nv.callgraph,"",@"SHT_CUDA_CALLGRAPH"
	.align	4
	.sectionentsize	8
	.align		4
        /*0000*/ 	.word	0x00000000
	.align		4
        /*0004*/ 	.word	0xffffffff
	.align		4
        /*0008*/ 	.word	0x00000000
	.align		4
        /*000c*/ 	.word	0xfffffffe
	.align		4
        /*0010*/ 	.word	0x00000000
	.align		4
        /*0014*/ 	.word	0xfffffffd
	.align		4
        /*0018*/ 	.word	0x00000000
	.align		4
        /*001c*/ 	.word	0xfffffffc


//--------------------- .text.bench               --------------------------
	.section	.text.bench,"ax",@progbits
	.align	128
.text.bench:
        .type           bench,@function
        .size           bench,(.L_x_1 - bench)
        .other          bench,@"STO_CUDA_ENTRY STV_DEFAULT"
bench:
[----:B------:R-:W-:Y:S08]  /*0000*/  LDC R1, c[0x0][0x37c] ;  /* 0x0000df00ff017b82 */ /* 0x000ff00000000800 */
[----:B------:R-:W0:Y:S01]  /*0010*/  LDC.64 R2, c[0x0][0x380] ;  /* 0x0000e000ff027b82 */ /* 0x000e220000000a00 */
[----:B------:R-:W0:Y:S02]  /*0020*/  LDCU.64 UR4, c[0x0][0x358] ;  /* 0x00006b00ff0477ac */ /* 0x000e240008000a00 */
[----:B0-----:R-:W2:Y:S02]  /*0030*/  LDG.E R0, desc[UR4][R2.64] ;  /* 0x0000000402007981 */ /* 0x001ea4000c1e1900 */
[----:B--2---:R-:W0:Y:S02]  /*0040*/  MUFU.EX2 R5, R0 ;  /* 0x0000000000057308 */ /* 0x004e240000000800 */
[----:B0-----:R-:W-:Y:S01]  /*0050*/  STG.E desc[UR4][R2.64], R5 ;  /* 0x0000000502007986 */ /* 0x001fe2000c101904 */
[----:B------:R-:W-:Y:S05]  /*0060*/  EXIT ;  /* 0x000000000000794d */ /* 0x000fea0003800000 */
.L_x_0:
[----:B------:R-:W-:-:S00]  /*0070*/  BRA `(.L_x_0) ;  /* 0xfffffffc00fc7947 */ /* 0x000fc0000383ffff */
[----:B------:R-:W-:-:S00]  /*0080*/  NOP ;  /* 0x0000000000007918 */ /* 0x000fc00000000000 */
[----:B------:R-:W-:-:S00]  /*0090*/  NOP ;  /* 0x0000000000007918 */ /* 0x000fc00000000000 */
[----:B------:R-:W-:-:S00]  /*00a0*/  NOP ;  /* 0x0000000000007918 */ /* 0x000fc00000000000 */
[----:B------:R-:W-:-:S00]  /*00b0*/  NOP ;  /* 0x0000000000007918 */ /* 0x000fc00000000000 */
[----:B------:R-:W-:-:S00]  /*00c0*/  NOP ;  /* 0x0000000000007918 */ /* 0x000fc00000000000 */
[----:B------:R-:W-:-:S00]  /*00d0*/  NOP ;  /* 0x0000000000007918 */ /* 0x000fc00000000000 */
[----:B------:R-:W-:-:S00]  /*00e0*/  NOP ;  /* 0x0000000000007918 */ /* 0x000fc00000000000 */
[----:B------:R-:W-:-:S00]  /*00f0*/  NOP ;  /* 0x0000000000007918 */ /* 0x000fc00000000000 */
.L_x_1:


//--------------------- .nv.shared.reserved.0     --------------------------
	.section	.nv.shared.reserved.0,"aw",@nobits
	.weak		__nv_reservedSMEM_offset_0_alias
	.size		__nv_reservedSMEM_offset_0_alias, 0, 64
	.other		__nv_reservedSMEM_offset_0_alias,@"STO_CUDA_RESERVED_SHARED STV_DEFAULT"
__nv_reservedSMEM_offset_0_alias:
	.zero		0
	.zero		64


//--------------------- .nv.constant0.bench       --------------------------
	.section	.nv.constant0.bench,"a",@progbits
	.sectionflags	@""
	.align	4
.nv.constant0.bench:
	.zero		904


//--------------------- SYMBOLS --------------------------

	.type		.nv.reservedSmem.offset0,@object
	.size		.nv.reservedSmem.offset0,0x4
